	.headerflags	@"EF_CUDA_TEXMODE_UNIFIED EF_CUDA_64BIT_ADDRESS EF_CUDA_ACCELERATORS EF_CUDA_SM90 EF_CUDA_VIRTUAL_SM(EF_CUDA_SM90)"
	.elftype	@"ET_EXEC"


//--------------------- .nv.info                  --------------------------
	.section	.nv.info,"",@"SHT_CUDA_INFO"
	.align	4


	//----- nvinfo : EIATTR_REGCOUNT
	.align		4
        /*0000*/ 	.byte	0x04, 0x2f
        /*0002*/ 	.short	(.L_2 - .L_1)
	.align		4
.L_1:
        /*0004*/ 	.word	index@(triton_poi_fused_add_mul_neg_relu_rsub_sign_tanh_0)
        /*0008*/ 	.word	0x0000000e


	//----- nvinfo : EIATTR_MIN_STACK_SIZE
	.align		4
.L_2:
        /*000c*/ 	.byte	0x04, 0x12
        /*000e*/ 	.short	(.L_4 - .L_3)
	.align		4
.L_3:
        /*0010*/ 	.word	index@(triton_poi_fused_add_mul_neg_relu_rsub_sign_tanh_0)
        /*0014*/ 	.word	0x00000000


	//----- nvinfo : EIATTR_FRAME_SIZE
	.align		4
.L_4:
        /*0018*/ 	.byte	0x04, 0x11
        /*001a*/ 	.short	(.L_6 - .L_5)
	.align		4
.L_5:
        /*001c*/ 	.word	index@(triton_poi_fused_add_mul_neg_relu_rsub_sign_tanh_0)
        /*0020*/ 	.word	0x00000000


	//----- nvinfo : EIATTR_MIN_STACK_SIZE
	.align		4
.L_6:
        /*0024*/ 	.byte	0x04, 0x12
        /*0026*/ 	.short	(.L_8 - .L_7)
	.align		4
.L_7:
        /*0028*/ 	.word	index@(triton_poi_fused_add_mul_neg_relu_rsub_sign_tanh_0)
        /*002c*/ 	.word	0x00000000
.L_8:


//--------------------- .nv.info.triton_poi_fused_add_mul_neg_relu_rsub_sign_tanh_0 --------------------------
	.section	.nv.info.triton_poi_fused_add_mul_neg_relu_rsub_sign_tanh_0,"",@"SHT_CUDA_INFO"
	.sectionflags	@""
	.align	4


	//----- nvinfo : EIATTR_CUDA_API_VERSION
	.align		4
        /*0000*/ 	.byte	0x04, 0x37
        /*0002*/ 	.short	(.L_10 - .L_9)
.L_9:
        /*0004*/ 	.word	0x0000007c


	//----- nvinfo : EIATTR_KPARAM_INFO
	.align		4
.L_10:
        /*0008*/ 	.byte	0x04, 0x17
        /*000a*/ 	.short	(.L_12 - .L_11)
.L_11:
        /*000c*/ 	.word	0x00000000
        /*0010*/ 	.short	0x0003
        /*0012*/ 	.short	0x0018
        /*0014*/ 	.byte	0x00, 0xf0, 0x11, 0x00


	//----- nvinfo : EIATTR_KPARAM_INFO
	.align		4
.L_12:
        /*0018*/ 	.byte	0x04, 0x17
        /*001a*/ 	.short	(.L_14 - .L_13)
.L_13:
        /*001c*/ 	.word	0x00000000
        /*0020*/ 	.short	0x0002
        /*0022*/ 	.short	0x0010
        /*0024*/ 	.byte	0x00, 0xf4, 0x21, 0x00


	//----- nvinfo : EIATTR_KPARAM_INFO
	.align		4
.L_14:
        /*0028*/ 	.byte	0x04, 0x17
        /*002a*/ 	.short	(.L_16 - .L_15)
.L_15:
        /*002c*/ 	.word	0x00000000
        /*0030*/ 	.short	0x0001
        /*0032*/ 	.short	0x0008
        /*0034*/ 	.byte	0x00, 0xf4, 0x21, 0x00


	//----- nvinfo : EIATTR_KPARAM_INFO
	.align		4
.L_16:
        /*0038*/ 	.byte	0x04, 0x17
        /*003a*/ 	.short	(.L_18 - .L_17)
.L_17:
        /*003c*/ 	.word	0x00000000
        /*0040*/ 	.short	0x0000
        /*0042*/ 	.short	0x0000
        /*0044*/ 	.byte	0x00, 0xf4, 0x21, 0x00


	//----- nvinfo : EIATTR_SPARSE_MMA_MASK
	.align		4
.L_18:
        /*0048*/ 	.byte	0x03, 0x50
        /*004a*/ 	.short	0x0000


	//----- nvinfo : EIATTR_MAXREG_COUNT
	.align		4
        /*004c*/ 	.byte	0x03, 0x1b
        /*004e*/ 	.short	0x00ff


	//----- nvinfo : EIATTR_EXIT_INSTR_OFFSETS
	.align		4
        /*0050*/ 	.byte	0x04, 0x1c
        /*0052*/ 	.short	(.L_20 - .L_19)


	//   ....[0]....
.L_19:
        /*0054*/ 	.word	0x000005c0


	//   ....[1]....
        /*0058*/ 	.word	0x00000620


	//----- nvinfo : EIATTR_REQNTID
	.align		4
.L_20:
        /*005c*/ 	.byte	0x04, 0x10
        /*005e*/ 	.short	(.L_22 - .L_21)
.L_21:
        /*0060*/ 	.word	0x00000080
        /*0064*/ 	.word	0x00000001
        /*0068*/ 	.word	0x00000001


	//----- nvinfo : EIATTR_CRS_STACK_SIZE
	.align		4
.L_22:
        /*006c*/ 	.byte	0x04, 0x1e
        /*006e*/ 	.short	(.L_24 - .L_23)
.L_23:
        /*0070*/ 	.word	0x00000000


	//----- nvinfo : EIATTR_CBANK_PARAM_SIZE
	.align		4
.L_24:
        /*0074*/ 	.byte	0x03, 0x19
        /*0076*/ 	.short	0x001c


	//----- nvinfo : EIATTR_PARAM_CBANK
	.align		4
        /*0078*/ 	.byte	0x04, 0x0a
        /*007a*/ 	.short	(.L_26 - .L_25)
	.align		4
.L_25:
        /*007c*/ 	.word	index@(.nv.constant0.triton_poi_fused_add_mul_neg_relu_rsub_sign_tanh_0)
        /*0080*/ 	.short	0x0210
        /*0082*/ 	.short	0x001c


	//----- nvinfo : EIATTR_SW_WAR
	.align		4
.L_26:
        /*0084*/ 	.byte	0x04, 0x36
        /*0086*/ 	.short	(.L_28 - .L_27)
.L_27:
        /*0088*/ 	.word	0x00000008
.L_28:


//--------------------- .nv.callgraph             --------------------------
	.section	.nv.callgraph,"",@"SHT_CUDA_CALLGRAPH"
	.align	4
	.sectionentsize	8
	.align		4
        /*0000*/ 	.word	0x00000000
	.align		4
        /*0004*/ 	.word	0xffffffff
	.align		4
        /*0008*/ 	.word	0x00000000
	.align		4
        /*000c*/ 	.word	0xfffffffe
	.align		4
        /*0010*/ 	.word	0x00000000
	.align		4
        /*0014*/ 	.word	0xfffffffd
	.align		4
        /*0018*/ 	.word	0x00000000
	.align		4
        /*001c*/ 	.word	0xfffffffc


//--------------------- .nv.constant4             --------------------------
	.section	.nv.constant4,"a",@progbits
	.align	8
	.align		8
.nv.constant4:
        /*0000*/ 	.dword	_$_str


//--------------------- .text.triton_poi_fused_add_mul_neg_relu_rsub_sign_tanh_0 --------------------------
	.section	.text.triton_poi_fused_add_mul_neg_relu_rsub_sign_tanh_0,"ax",@progbits
	.align	128
        .global         triton_poi_fused_add_mul_neg_relu_rsub_sign_tanh_0
        .type           triton_poi_fused_add_mul_neg_relu_rsub_sign_tanh_0,@function
        .size           triton_poi_fused_add_mul_neg_relu_rsub_sign_tanh_0,(.L_x_7 - triton_poi_fused_add_mul_neg_relu_rsub_sign_tanh_0)
        .other          triton_poi_fused_add_mul_neg_relu_rsub_sign_tanh_0,@"STO_CUDA_ENTRY STV_DEFAULT"
triton_poi_fused_add_mul_neg_relu_rsub_sign_tanh_0:
.text.triton_poi_fused_add_mul_neg_relu_rsub_sign_tanh_0:
[----:B------:R-:W0:Y:S02]  /*0000*/  LDC R1, c[0x0][0x28] ;  /* 0x00000a00ff017b82 */ /* 0x000e240000000800 */
[----:B------:R-:W1:Y:S01]  /*0010*/  S2R R0, SR_TID.X ;  /* 0x0000000000007919 */ /* 0x000e620000002100 */
[----:B------:R-:W2:Y:S01]  /*0020*/  LDC.64 R6, c[0x0][0x210] ;  /* 0x00008400ff067b82 */ /* 0x000ea20000000a00 */
[----:B------:R-:W-:Y:S01]  /*0030*/  CS2R R10, SRZ ;  /* 0x00000000000a7805 */ /* 0x000fe2000001ff00 */
[----:B------:R-:W-:Y:S01]  /*0040*/  ULDC.64 UR4, c[0x0][0x208] ;  /* 0x0000820000047ab9 */ /* 0x000fe20000000a00 */
[----:B------:R-:W3:Y:S05]  /*0050*/  S2R R3, SR_CTAID.X ;  /* 0x0000000000037919 */ /* 0x000eea0000002500 */
[----:B------:R-:W4:Y:S01]  /*0060*/  LDC.64 R8, c[0x0][0x218] ;  /* 0x00008600ff087b82 */ /* 0x000f220000000a00 */
[----:B-1----:R-:W-:-:S04]  /*0070*/  SHF.L.U32 R0, R0, 0x1, RZ ;  /* 0x0000000100007819 */ /* 0x002fc800000006ff */
[----:B------:R-:W-:-:S04]  /*0080*/  LOP3.LUT R0, R0, 0xfe, RZ, 0xc0, !PT ;  /* 0x000000fe00007812 */ /* 0x000fc800078ec0ff */
[----:B---3--:R-:W-:-:S04]  /*0090*/  LEA R4, R3, R0, 0x8 ;  /* 0x0000000003047211 */ /* 0x008fc800078e40ff */
[C---:B------:R-:W-:Y:S01]  /*00a0*/  ISETP.GE.AND P0, PT, R4.reuse, 0x100, PT ;  /* 0x000001000400780c */ /* 0x040fe20003f06270 */
[----:B--2---:R-:W-:-:S12]  /*00b0*/  IMAD.WIDE R6, R4, 0x4, R6 ;  /* 0x0000000404067825 */ /* 0x004fd800078e0206 */
[----:B------:R1:W2:Y:S01]  /*00c0*/  @!P0 LDG.E.64 R10, desc[UR4][R6.64] ;  /* 0x00000004060a8981 */ /* 0x0002a2000c1e1b00 */
[----:B------:R-:W-:Y:S01]  /*00d0*/  CS2R R2, SRZ ;  /* 0x0000000000027805 */ /* 0x000fe2000001ff00 */
[----:B----4-:R-:W-:-:S05]  /*00e0*/  IMAD.WIDE R8, R4, 0x4, R8 ;  /* 0x0000000404087825 */ /* 0x010fca00078e0208 */
[----:B------:R-:W3:Y:S01]  /*00f0*/  @!P0 LDG.E.64 R2, desc[UR4][R8.64] ;  /* 0x0000000408028981 */ /* 0x000ee2000c1e1b00 */
[----:B------:R-:W-:Y:S01]  /*0100*/  IMAD.MOV.U32 R5, RZ, RZ, RZ ;  /* 0x000000ffff057224 */ /* 0x000fe200078e00ff */
[----:B------:R-:W-:Y:S01]  /*0110*/  BSSY B0, `(.L_x_0) ;  /* 0x0000030000007945 */ /* 0x000fe20003800000 */
[----:B-1----:R-:W-:Y:S01]  /*0120*/  HFMA2.MMA R6, -RZ, RZ, 0, 0 ;  /* 0x00000000ff067435 */ /* 0x002fe200000001ff */
[C---:B--2---:R-:W-:Y:S02]  /*0130*/  FSETP.GT.AND P2, PT, R10.reuse, RZ, PT ;  /* 0x000000ff0a00720b */ /* 0x044fe40003f44000 */
[----:B------:R-:W-:Y:S02]  /*0140*/  FSETP.GEU.AND P3, PT, R10, RZ, PT ;  /* 0x000000ff0a00720b */ /* 0x000fe40003f6e000 */
[----:B------:R-:W-:Y:S02]  /*0150*/  SEL R0, RZ, 0x1, !P2 ;  /* 0x00000001ff007807 */ /* 0x000fe40005000000 */
[----:B------:R-:W-:Y:S01]  /*0160*/  FSETP.GT.AND P1, PT, R11, RZ, PT ;  /* 0x000000ff0b00720b */ /* 0x000fe20003f24000 */
[----:B---3--:R-:W-:Y:S01]  /*0170*/  FADD R7, RZ, -R2 ;  /* 0x80000002ff077221 */ /* 0x008fe20000000000 */
[----:B------:R-:W-:-:S04]  /*0180*/  FSETP.GEU.AND P4, PT, -R2, RZ, PT ;  /* 0x000000ff0200720b */ /* 0x000fc80003f8e100 */
[----:B------:R-:W-:Y:S02]  /*0190*/  FSEL R7, R7, RZ, P4 ;  /* 0x000000ff07077208 */ /* 0x000fe40002000000 */
[----:B------:R-:W-:Y:S01]  /*01a0*/  @!P2 IADD3 R5, RZ, -0x1, RZ ;  /* 0xffffffffff05a810 */ /* 0x000fe20007ffe0ff */
[----:B------:R-:W-:Y:S01]  /*01b0*/  @P3 IMAD.MOV R5, RZ, RZ, R0 ;  /* 0x000000ffff053224 */ /* 0x000fe200078e0200 */
[----:B------:R-:W-:Y:S02]  /*01c0*/  FSETP.GEU.AND P2, PT, R11, RZ, PT ;  /* 0x000000ff0b00720b */ /* 0x000fe40003f4e000 */
[C---:B------:R-:W-:Y:S01]  /*01d0*/  FSETP.GEU.AND P3, PT, R2.reuse, RZ, PT ;  /* 0x000000ff0200720b */ /* 0x040fe20003f6e000 */
[----:B------:R-:W-:Y:S01]  /*01e0*/  @!P1 IMAD.MOV R6, RZ, RZ, -0x1 ;  /* 0xffffffffff069424 */ /* 0x000fe200078e02ff */
[----:B------:R-:W-:Y:S01]  /*01f0*/  SEL R0, RZ, 0x1, !P1 ;  /* 0x00000001ff007807 */ /* 0x000fe20004800000 */
[----:B------:R-:W1:Y:S01]  /*0200*/  I2F.S16 R5, R5 ;  /* 0x0000000500057306 */ /* 0x000e620000101400 */
[----:B------:R-:W-:-:S02]  /*0210*/  FSEL R2, R2, RZ, P3 ;  /* 0x000000ff02027208 */ /* 0x000fc40001800000 */
[----:B------:R-:W-:-:S05]  /*0220*/  FSETP.GEU.AND P1, PT, R3, RZ, PT ;  /* 0x000000ff0300720b */ /* 0x000fca0003f2e000 */
[----:B------:R-:W-:Y:S01]  /*0230*/  @P2 IADD3 R6, R0, RZ, RZ ;  /* 0x000000ff00062210 */ /* 0x000fe20007ffe0ff */
[----:B------:R-:W-:Y:S01]  /*0240*/  FADD R0, R2, R7 ;  /* 0x0000000702007221 */ /* 0x000fe20000000000 */
[----:B------:R-:W-:Y:S02]  /*0250*/  FSETP.GEU.AND P2, PT, -R3, RZ, PT ;  /* 0x000000ff0300720b */ /* 0x000fe40003f4e100 */
[----:B------:R-:W2:Y:S01]  /*0260*/  I2F.S16 R2, R6 ;  /* 0x0000000600027306 */ /* 0x000ea20000101400 */
[----:B-1----:R-:W-:Y:S01]  /*0270*/  FMUL R7, R5, R0 ;  /* 0x0000000005077220 */ /* 0x002fe20000400000 */
[----:B------:R-:W-:Y:S01]  /*0280*/  FADD R0, RZ, -R3 ;  /* 0x80000003ff007221 */ /* 0x000fe20000000000 */
[----:B------:R-:W-:Y:S02]  /*0290*/  FSEL R3, R3, RZ, P1 ;  /* 0x000000ff03037208 */ /* 0x000fe40000800000 */
[----:B------:R-:W-:Y:S02]  /*02a0*/  FADD.FTZ R8, |R7|, -RZ ;  /* 0x800000ff07087221 */ /* 0x000fe40000010200 */
[----:B------:R-:W-:-:S03]  /*02b0*/  FSEL R0, R0, RZ, P2 ;  /* 0x000000ff00007208 */ /* 0x000fc60001000000 */
[----:B------:R-:W-:Y:S02]  /*02c0*/  FSETP.GE.AND P1, PT, R8, 0.60000002384185791016, PT ;  /* 0x3f19999a0800780b */ /* 0x000fe40003f26000 */
[----:B------:R-:W-:-:S04]  /*02d0*/  FADD R3, R3, R0 ;  /* 0x0000000003037221 */ /* 0x000fc80000000000 */
[----:B--2---:R-:W-:-:S07]  /*02e0*/  FMUL R2, R2, R3 ;  /* 0x0000000302027220 */ /* 0x004fce0000400000 */
[----:B------:R-:W-:Y:S05]  /*02f0*/  @!P1 BRA `(.L_x_1) ;  /* 0x0000000000289947 */ /* 0x000fea0003800000 */
[C---:B------:R-:W-:Y:S01]  /*0300*/  FMUL R0, R8.reuse, 2.8853900432586669922 ;  /* 0x4038aa3b08007820 */ /* 0x040fe20000400000 */
[----:B------:R-:W-:Y:S02]  /*0310*/  MOV R6, 0x3f800000 ;  /* 0x3f80000000067802 */ /* 0x000fe40000000f00 */
[----:B------:R-:W-:-:S03]  /*0320*/  FSETP.GE.AND P1, PT, R8, 9.010913848876953125, PT ;  /* 0x41102cb40800780b */ /* 0x000fc60003f26000 */
[----:B------:R-:W1:Y:S02]  /*0330*/  MUFU.EX2 R0, R0 ;  /* 0x0000000000007308 */ /* 0x000e640000000800 */
[----:B-1----:R-:W-:-:S06]  /*0340*/  FADD R3, R0, 1 ;  /* 0x3f80000000037421 */ /* 0x002fcc0000000000 */
[----:B------:R-:W1:Y:S02]  /*0350*/  MUFU.RCP R3, R3 ;  /* 0x0000000300037308 */ /* 0x000e640000001000 */
[----:B-1----:R-:W-:-:S05]  /*0360*/  FFMA.FTZ R5, R3, -2, R6 ;  /* 0xc000000003057823 */ /* 0x002fca0000010006 */
[----:B------:R-:W-:-:S04]  /*0370*/  FSEL R5, R5, 1, !P1 ;  /* 0x3f80000005057808 */ /* 0x000fc80004800000 */
[----:B------:R-:W-:Y:S01]  /*0380*/  LOP3.LUT R5, R5, 0x80000000, R7, 0xf8, !PT ;  /* 0x8000000005057812 */ /* 0x000fe200078ef807 */
[----:B------:R-:W-:Y:S06]  /*0390*/  BRA `(.L_x_2) ;  /* 0x00000000001c7947 */ /* 0x000fec0003800000 */
.L_x_1:
[----:B------:R-:W-:Y:S02]  /*03a0*/  IMAD.MOV.U32 R0, RZ, RZ, 0x3c80f082 ;  /* 0x3c80f082ff007424 */ /* 0x000fe400078e00ff */
[----:B------:R-:W-:-:S04]  /*03b0*/  FMUL R3, R7, R7 ;  /* 0x0000000707037220 */ /* 0x000fc80000400000 */
[----:B------:R-:W-:-:S04]  /*03c0*/  FFMA.FTZ R0, R3, R0, -0.052303962409496307373 ;  /* 0xbd563cae03007423 */ /* 0x000fc80000010000 */
[----:B------:R-:W-:-:S04]  /*03d0*/  FFMA.FTZ R0, R3, R0, 0.1331529766321182251 ;  /* 0x3e08594103007423 */ /* 0x000fc80000010000 */
[----:B------:R-:W-:-:S04]  /*03e0*/  FFMA.FTZ R0, R3, R0, -0.33332768082618713379 ;  /* 0xbeaaa9ed03007423 */ /* 0x000fc80000010000 */
[----:B------:R-:W-:-:S04]  /*03f0*/  FFMA.FTZ R0, R3, R0, RZ ;  /* 0x0000000003007223 */ /* 0x000fc800000100ff */
[----:B------:R-:W-:-:S07]  /*0400*/  FFMA.FTZ R5, R7, R0, R7 ;  /* 0x0000000007057223 */ /* 0x000fce0000010007 */
.L_x_2:
[----:B------:R-:W-:Y:S05]  /*0410*/  BSYNC B0 ;  /* 0x0000000000007941 */ /* 0x000fea0003800000 */
.L_x_0:
[----:B------:R-:W-:Y:S01]  /*0420*/  FADD.FTZ R8, |R2|, -RZ ;  /* 0x800000ff02087221 */ /* 0x000fe20000010200 */
[----:B------:R-:W-:Y:S01]  /*0430*/  BSSY B0, `(.L_x_3) ;  /* 0x0000015000007945 */ /* 0x000fe20003800000 */
[----:B------:R-:W-:-:S03]  /*0440*/  SHF.R.S32.HI R9, RZ, 0x1f, R4 ;  /* 0x0000001fff097819 */ /* 0x000fc60000011404 */
[----:B------:R-:W-:-:S13]  /*0450*/  FSETP.GE.AND P1, PT, R8, 0.60000002384185791016, PT ;  /* 0x3f19999a0800780b */ /* 0x000fda0003f26000 */
        /* <DEDUP_REMOVED lines=11> */
.L_x_4:
[----:B------:R-:W-:Y:S01]  /*0510*/  HFMA2.MMA R0, -RZ, RZ, 1.125, -9232 ;  /* 0x3c80f082ff007435 */ /* 0x000fe200000001ff */
[----:B------:R-:W-:-:S09]  /*0520*/  FMUL R3, R2, R2 ;  /* 0x0000000202037220 */ /* 0x000fd20000400000 */
[----:B------:R-:W-:-:S04]  /*0530*/  FFMA.FTZ R0, R3, R0, -0.052303962409496307373 ;  /* 0xbd563cae03007423 */ /* 0x000fc80000010000 */
[----:B------:R-:W-:-:S04]  /*0540*/  FFMA.FTZ R0, R3, R0, 0.1331529766321182251 ;  /* 0x3e08594103007423 */ /* 0x000fc80000010000 */
[----:B------:R-:W-:-:S04]  /*0550*/  FFMA.FTZ R0, R3, R0, -0.33332768082618713379 ;  /* 0xbeaaa9ed03007423 */ /* 0x000fc80000010000 */
[----:B------:R-:W-:-:S04]  /*0560*/  FFMA.FTZ R3, R3, R0, RZ ;  /* 0x0000000003037223 */ /* 0x000fc800000100ff */
[----:B------:R-:W-:-:S07]  /*0570*/  FFMA.FTZ R0, R2, R3, R2 ;  /* 0x0000000302007223 */ /* 0x000fce0000010002 */
.L_x_5:
[----:B------:R-:W-:Y:S05]  /*0580*/  BSYNC B0 ;  /* 0x0000000000007941 */ /* 0x000fea0003800000 */
.L_x_3:
[----:B------:R-:W-:Y:S02]  /*0590*/  ULDC.64 UR6, c[0x0][0x220] ;  /* 0x0000880000067ab9 */ /* 0x000fe40000000a00 */
[----:B------:R-:W-:-:S04]  /*05a0*/  LEA R2, P1, R4, UR6, 0x2 ;  /* 0x0000000604027c11 */ /* 0x000fc8000f8210ff */
[----:B------:R-:W-:Y:S01]  /*05b0*/  LEA.HI.X R3, R4, UR7, R9, 0x2, P1 ;  /* 0x0000000704037c11 */ /* 0x000fe200088f1409 */
[----:B------:R-:W-:Y:S08]  /*05c0*/  @P0 EXIT ;  /* 0x000000000000094d */ /* 0x000ff00003800000 */
[----:B------:R-:W-:Y:S01]  /*05d0*/  FADD R5, -R5, 1 ;  /* 0x3f80000005057421 */ /* 0x000fe20000000100 */
[----:B------:R-:W-:-:S03]  /*05e0*/  FADD R0, -R0, 1 ;  /* 0x3f80000000007421 */ /* 0x000fc60000000100 */
[----:B------:R-:W-:Y:S01]  /*05f0*/  FMUL R4, R5, 0.5 ;  /* 0x3f00000005047820 */ /* 0x000fe20000400000 */
[----:B------:R-:W-:-:S05]  /*0600*/  FMUL R5, R0, 0.5 ;  /* 0x3f00000000057820 */ /* 0x000fca0000400000 */
[----:B------:R-:W-:Y:S01]  /*0610*/  STG.E.64 desc[UR4][R2.64], R4 ;  /* 0x0000000402007986 */ /* 0x000fe2000c101b04 */
[----:B------:R-:W-:Y:S05]  /*0620*/  EXIT ;  /* 0x000000000000794d */ /* 0x000fea0003800000 */
.L_x_6:
[----:B------:R-:W-:-:S00]  /*0630*/  BRA `(.L_x_6) ;  /* 0xfffffffc00fc7947 */ /* 0x000fc0000383ffff */
[----:B------:R-:W-:-:S00]  /*0640*/  NOP ;  /* 0x0000000000007918 */ /* 0x000fc00000000000 */
        /* <DEDUP_REMOVED lines=11> */
.L_x_7:


//--------------------- .nv.global.init           --------------------------
	.section	.nv.global.init,"aw",@progbits
.nv.global.init:
	.type		_$_str,@object
	.size		_$_str,(.L_0 - _$_str)
_$_str:
        /*0000*/ 	.byte	0x5f, 0x5f, 0x43, 0x55, 0x44, 0x41, 0x5f, 0x46, 0x54, 0x5a, 0x00
.L_0:


//--------------------- .nv.constant0.triton_poi_fused_add_mul_neg_relu_rsub_sign_tanh_0 --------------------------
	.section	.nv.constant0.triton_poi_fused_add_mul_neg_relu_rsub_sign_tanh_0,"a",@progbits
	.sectionflags	@""
	.align	4
.nv.constant0.triton_poi_fused_add_mul_neg_relu_rsub_sign_tanh_0:
	.zero		556
